//
// Generated by NVIDIA NVVM Compiler
//
// Compiler Build ID: CL-36424714
// Cuda compilation tools, release 13.0, V13.0.88
// Based on NVVM 20.0.0
//

.version 9.0
.target sm_100
.address_size 64

	// .globl	batch_sswap

.visible .entry batch_sswap(
	.param .u32 batch_sswap_param_0,
	.param .u32 batch_sswap_param_1,
	.param .u64 .ptr .align 1 batch_sswap_param_2,
	.param .u32 batch_sswap_param_3,
	.param .u64 .ptr .align 1 batch_sswap_param_4
)
{
	.reg .pred 	%p<11>;
	.reg .b32 	%r<63>;
	.reg .b32 	%f<31>;
	.reg .b64 	%rd<69>;

	ld.param.u32 	%r16, [batch_sswap_param_0];
	ld.param.u32 	%r18, [batch_sswap_param_1];
	ld.param.u64 	%rd6, [batch_sswap_param_2];
	ld.param.u32 	%r17, [batch_sswap_param_3];
	ld.param.u64 	%rd7, [batch_sswap_param_4];
	cvta.to.global.u64 	%rd1, %rd7;
	mov.u32 	%r19, %tid.x;
	mov.u32 	%r20, %ctaid.x;
	shl.b32 	%r21, %r20, 6;
	add.s32 	%r1, %r21, %r19;
	setp.ge.u32 	%p1, %r1, %r18;
	@%p1 bra 	$L__BB0_13;
	cvta.to.global.u64 	%rd8, %rd6;
	mul.wide.u32 	%rd9, %r1, 4;
	add.s64 	%rd2, %rd8, %rd9;
	setp.lt.s32 	%p2, %r16, 1;
	@%p2 bra 	$L__BB0_13;
	and.b32  	%r2, %r16, 7;
	setp.lt.u32 	%p3, %r16, 8;
	mov.b32 	%r61, 0;
	@%p3 bra 	$L__BB0_5;
	and.b32  	%r61, %r16, 2147483640;
	neg.s32 	%r59, %r61;
	shl.b32 	%r5, %r17, 3;
	add.s64 	%rd68, %rd1, 16;
	mov.b32 	%r58, 0;
	mul.wide.s32 	%rd14, %r17, 4;
$L__BB0_4:
	.pragma "nounroll";
	ld.global.u32 	%r24, [%rd68+-16];
	mul.wide.s32 	%rd10, %r58, 4;
	add.s64 	%rd11, %rd2, %rd10;
	ld.global.f32 	%f1, [%rd11];
	mul.lo.s32 	%r25, %r24, %r17;
	mul.wide.s32 	%rd12, %r25, 4;
	add.s64 	%rd13, %rd2, %rd12;
	ld.global.f32 	%f2, [%rd13];
	st.global.f32 	[%rd11], %f2;
	st.global.f32 	[%rd13], %f1;
	ld.global.u32 	%r26, [%rd68+-12];
	add.s64 	%rd15, %rd11, %rd14;
	ld.global.f32 	%f3, [%rd15];
	mul.lo.s32 	%r27, %r26, %r17;
	mul.wide.s32 	%rd16, %r27, 4;
	add.s64 	%rd17, %rd2, %rd16;
	ld.global.f32 	%f4, [%rd17];
	st.global.f32 	[%rd15], %f4;
	st.global.f32 	[%rd17], %f3;
	ld.global.u32 	%r28, [%rd68+-8];
	add.s64 	%rd18, %rd15, %rd14;
	ld.global.f32 	%f5, [%rd18];
	mul.lo.s32 	%r29, %r28, %r17;
	mul.wide.s32 	%rd19, %r29, 4;
	add.s64 	%rd20, %rd2, %rd19;
	ld.global.f32 	%f6, [%rd20];
	st.global.f32 	[%rd18], %f6;
	st.global.f32 	[%rd20], %f5;
	ld.global.u32 	%r30, [%rd68+-4];
	add.s64 	%rd21, %rd18, %rd14;
	ld.global.f32 	%f7, [%rd21];
	mul.lo.s32 	%r31, %r30, %r17;
	mul.wide.s32 	%rd22, %r31, 4;
	add.s64 	%rd23, %rd2, %rd22;
	ld.global.f32 	%f8, [%rd23];
	st.global.f32 	[%rd21], %f8;
	st.global.f32 	[%rd23], %f7;
	ld.global.u32 	%r32, [%rd68];
	add.s64 	%rd24, %rd21, %rd14;
	ld.global.f32 	%f9, [%rd24];
	mul.lo.s32 	%r33, %r32, %r17;
	mul.wide.s32 	%rd25, %r33, 4;
	add.s64 	%rd26, %rd2, %rd25;
	ld.global.f32 	%f10, [%rd26];
	st.global.f32 	[%rd24], %f10;
	st.global.f32 	[%rd26], %f9;
	ld.global.u32 	%r34, [%rd68+4];
	add.s64 	%rd27, %rd24, %rd14;
	ld.global.f32 	%f11, [%rd27];
	mul.lo.s32 	%r35, %r34, %r17;
	mul.wide.s32 	%rd28, %r35, 4;
	add.s64 	%rd29, %rd2, %rd28;
	ld.global.f32 	%f12, [%rd29];
	st.global.f32 	[%rd27], %f12;
	st.global.f32 	[%rd29], %f11;
	ld.global.u32 	%r36, [%rd68+8];
	add.s64 	%rd30, %rd27, %rd14;
	ld.global.f32 	%f13, [%rd30];
	mul.lo.s32 	%r37, %r36, %r17;
	mul.wide.s32 	%rd31, %r37, 4;
	add.s64 	%rd32, %rd2, %rd31;
	ld.global.f32 	%f14, [%rd32];
	st.global.f32 	[%rd30], %f14;
	st.global.f32 	[%rd32], %f13;
	ld.global.u32 	%r38, [%rd68+12];
	add.s64 	%rd33, %rd30, %rd14;
	ld.global.f32 	%f15, [%rd33];
	mul.lo.s32 	%r39, %r38, %r17;
	mul.wide.s32 	%rd34, %r39, 4;
	add.s64 	%rd35, %rd2, %rd34;
	ld.global.f32 	%f16, [%rd35];
	st.global.f32 	[%rd33], %f16;
	st.global.f32 	[%rd35], %f15;
	add.s32 	%r59, %r59, 8;
	add.s32 	%r58, %r58, %r5;
	add.s64 	%rd68, %rd68, 32;
	setp.ne.s32 	%p4, %r59, 0;
	@%p4 bra 	$L__BB0_4;
$L__BB0_5:
	setp.eq.s32 	%p5, %r2, 0;
	@%p5 bra 	$L__BB0_13;
	and.b32  	%r11, %r16, 3;
	setp.lt.u32 	%p6, %r2, 4;
	@%p6 bra 	$L__BB0_8;
	mul.wide.u32 	%rd36, %r61, 4;
	add.s64 	%rd37, %rd1, %rd36;
	ld.global.u32 	%r40, [%rd37];
	mul.lo.s32 	%r41, %r61, %r17;
	mul.wide.s32 	%rd38, %r41, 4;
	add.s64 	%rd39, %rd2, %rd38;
	ld.global.f32 	%f17, [%rd39];
	mul.lo.s32 	%r42, %r40, %r17;
	mul.wide.s32 	%rd40, %r42, 4;
	add.s64 	%rd41, %rd2, %rd40;
	ld.global.f32 	%f18, [%rd41];
	st.global.f32 	[%rd39], %f18;
	st.global.f32 	[%rd41], %f17;
	ld.global.u32 	%r43, [%rd37+4];
	mul.wide.s32 	%rd42, %r17, 4;
	add.s64 	%rd43, %rd39, %rd42;
	ld.global.f32 	%f19, [%rd43];
	mul.lo.s32 	%r44, %r43, %r17;
	mul.wide.s32 	%rd44, %r44, 4;
	add.s64 	%rd45, %rd2, %rd44;
	ld.global.f32 	%f20, [%rd45];
	st.global.f32 	[%rd43], %f20;
	st.global.f32 	[%rd45], %f19;
	ld.global.u32 	%r45, [%rd37+8];
	add.s64 	%rd46, %rd43, %rd42;
	ld.global.f32 	%f21, [%rd46];
	mul.lo.s32 	%r46, %r45, %r17;
	mul.wide.s32 	%rd47, %r46, 4;
	add.s64 	%rd48, %rd2, %rd47;
	ld.global.f32 	%f22, [%rd48];
	st.global.f32 	[%rd46], %f22;
	st.global.f32 	[%rd48], %f21;
	ld.global.u32 	%r47, [%rd37+12];
	add.s64 	%rd49, %rd46, %rd42;
	ld.global.f32 	%f23, [%rd49];
	mul.lo.s32 	%r48, %r47, %r17;
	mul.wide.s32 	%rd50, %r48, 4;
	add.s64 	%rd51, %rd2, %rd50;
	ld.global.f32 	%f24, [%rd51];
	st.global.f32 	[%rd49], %f24;
	st.global.f32 	[%rd51], %f23;
	add.s32 	%r61, %r61, 4;
$L__BB0_8:
	setp.eq.s32 	%p7, %r11, 0;
	@%p7 bra 	$L__BB0_13;
	setp.eq.s32 	%p8, %r11, 1;
	@%p8 bra 	$L__BB0_11;
	mul.wide.u32 	%rd52, %r61, 4;
	add.s64 	%rd53, %rd1, %rd52;
	ld.global.u32 	%r49, [%rd53];
	mul.lo.s32 	%r50, %r61, %r17;
	mul.wide.s32 	%rd54, %r50, 4;
	add.s64 	%rd55, %rd2, %rd54;
	ld.global.f32 	%f25, [%rd55];
	mul.lo.s32 	%r51, %r49, %r17;
	mul.wide.s32 	%rd56, %r51, 4;
	add.s64 	%rd57, %rd2, %rd56;
	ld.global.f32 	%f26, [%rd57];
	st.global.f32 	[%rd55], %f26;
	st.global.f32 	[%rd57], %f25;
	ld.global.u32 	%r52, [%rd53+4];
	mul.wide.s32 	%rd58, %r17, 4;
	add.s64 	%rd59, %rd55, %rd58;
	ld.global.f32 	%f27, [%rd59];
	mul.lo.s32 	%r53, %r52, %r17;
	mul.wide.s32 	%rd60, %r53, 4;
	add.s64 	%rd61, %rd2, %rd60;
	ld.global.f32 	%f28, [%rd61];
	st.global.f32 	[%rd59], %f28;
	st.global.f32 	[%rd61], %f27;
	add.s32 	%r61, %r61, 2;
$L__BB0_11:
	and.b32  	%r54, %r16, 1;
	setp.eq.b32 	%p9, %r54, 1;
	not.pred 	%p10, %p9;
	@%p10 bra 	$L__BB0_13;
	mul.wide.u32 	%rd62, %r61, 4;
	add.s64 	%rd63, %rd1, %rd62;
	ld.global.u32 	%r55, [%rd63];
	mul.lo.s32 	%r56, %r61, %r17;
	mul.wide.s32 	%rd64, %r56, 4;
	add.s64 	%rd65, %rd2, %rd64;
	ld.global.f32 	%f29, [%rd65];
	mul.lo.s32 	%r57, %r55, %r17;
	mul.wide.s32 	%rd66, %r57, 4;
	add.s64 	%rd67, %rd2, %rd66;
	ld.global.f32 	%f30, [%rd67];
	st.global.f32 	[%rd65], %f30;
	st.global.f32 	[%rd67], %f29;
$L__BB0_13:
	ret;

}
	// .globl	batch_dswap
.visible .entry batch_dswap(
	.param .u32 batch_dswap_param_0,
	.param .u32 batch_dswap_param_1,
	.param .u64 .ptr .align 1 batch_dswap_param_2,
	.param .u32 batch_dswap_param_3,
	.param .u64 .ptr .align 1 batch_dswap_param_4
)
{
	.reg .pred 	%p<11>;
	.reg .b32 	%r<63>;
	.reg .b64 	%rd<69>;
	.reg .b64 	%fd<31>;

	ld.param.u32 	%r16, [batch_dswap_param_0];
	ld.param.u32 	%r18, [batch_dswap_param_1];
	ld.param.u64 	%rd6, [batch_dswap_param_2];
	ld.param.u32 	%r17, [batch_dswap_param_3];
	ld.param.u64 	%rd7, [batch_dswap_param_4];
	cvta.to.global.u64 	%rd1, %rd7;
	mov.u32 	%r19, %tid.x;
	mov.u32 	%r20, %ntid.x;
	mov.u32 	%r21, %ctaid.x;
	mad.lo.s32 	%r1, %r20, %r21, %r19;
	setp.ge.u32 	%p1, %r1, %r18;
	@%p1 bra 	$L__BB1_13;
	cvta.to.global.u64 	%rd8, %rd6;
	mul.wide.u32 	%rd9, %r1, 8;
	add.s64 	%rd2, %rd8, %rd9;
	setp.lt.s32 	%p2, %r16, 1;
	@%p2 bra 	$L__BB1_13;
	and.b32  	%r2, %r16, 7;
	setp.lt.u32 	%p3, %r16, 8;
	mov.b32 	%r61, 0;
	@%p3 bra 	$L__BB1_5;
	and.b32  	%r61, %r16, 2147483640;
	neg.s32 	%r59, %r61;
	shl.b32 	%r5, %r17, 3;
	add.s64 	%rd68, %rd1, 16;
	mov.b32 	%r58, 0;
	mul.wide.s32 	%rd14, %r17, 8;
$L__BB1_4:
	.pragma "nounroll";
	ld.global.u32 	%r24, [%rd68+-16];
	mul.wide.s32 	%rd10, %r58, 8;
	add.s64 	%rd11, %rd2, %rd10;
	ld.global.f64 	%fd1, [%rd11];
	mul.lo.s32 	%r25, %r24, %r17;
	mul.wide.s32 	%rd12, %r25, 8;
	add.s64 	%rd13, %rd2, %rd12;
	ld.global.f64 	%fd2, [%rd13];
	st.global.f64 	[%rd11], %fd2;
	st.global.f64 	[%rd13], %fd1;
	ld.global.u32 	%r26, [%rd68+-12];
	add.s64 	%rd15, %rd11, %rd14;
	ld.global.f64 	%fd3, [%rd15];
	mul.lo.s32 	%r27, %r26, %r17;
	mul.wide.s32 	%rd16, %r27, 8;
	add.s64 	%rd17, %rd2, %rd16;
	ld.global.f64 	%fd4, [%rd17];
	st.global.f64 	[%rd15], %fd4;
	st.global.f64 	[%rd17], %fd3;
	ld.global.u32 	%r28, [%rd68+-8];
	add.s64 	%rd18, %rd15, %rd14;
	ld.global.f64 	%fd5, [%rd18];
	mul.lo.s32 	%r29, %r28, %r17;
	mul.wide.s32 	%rd19, %r29, 8;
	add.s64 	%rd20, %rd2, %rd19;
	ld.global.f64 	%fd6, [%rd20];
	st.global.f64 	[%rd18], %fd6;
	st.global.f64 	[%rd20], %fd5;
	ld.global.u32 	%r30, [%rd68+-4];
	add.s64 	%rd21, %rd18, %rd14;
	ld.global.f64 	%fd7, [%rd21];
	mul.lo.s32 	%r31, %r30, %r17;
	mul.wide.s32 	%rd22, %r31, 8;
	add.s64 	%rd23, %rd2, %rd22;
	ld.global.f64 	%fd8, [%rd23];
	st.global.f64 	[%rd21], %fd8;
	st.global.f64 	[%rd23], %fd7;
	ld.global.u32 	%r32, [%rd68];
	add.s64 	%rd24, %rd21, %rd14;
	ld.global.f64 	%fd9, [%rd24];
	mul.lo.s32 	%r33, %r32, %r17;
	mul.wide.s32 	%rd25, %r33, 8;
	add.s64 	%rd26, %rd2, %rd25;
	ld.global.f64 	%fd10, [%rd26];
	st.global.f64 	[%rd24], %fd10;
	st.global.f64 	[%rd26], %fd9;
	ld.global.u32 	%r34, [%rd68+4];
	add.s64 	%rd27, %rd24, %rd14;
	ld.global.f64 	%fd11, [%rd27];
	mul.lo.s32 	%r35, %r34, %r17;
	mul.wide.s32 	%rd28, %r35, 8;
	add.s64 	%rd29, %rd2, %rd28;
	ld.global.f64 	%fd12, [%rd29];
	st.global.f64 	[%rd27], %fd12;
	st.global.f64 	[%rd29], %fd11;
	ld.global.u32 	%r36, [%rd68+8];
	add.s64 	%rd30, %rd27, %rd14;
	ld.global.f64 	%fd13, [%rd30];
	mul.lo.s32 	%r37, %r36, %r17;
	mul.wide.s32 	%rd31, %r37, 8;
	add.s64 	%rd32, %rd2, %rd31;
	ld.global.f64 	%fd14, [%rd32];
	st.global.f64 	[%rd30], %fd14;
	st.global.f64 	[%rd32], %fd13;
	ld.global.u32 	%r38, [%rd68+12];
	add.s64 	%rd33, %rd30, %rd14;
	ld.global.f64 	%fd15, [%rd33];
	mul.lo.s32 	%r39, %r38, %r17;
	mul.wide.s32 	%rd34, %r39, 8;
	add.s64 	%rd35, %rd2, %rd34;
	ld.global.f64 	%fd16, [%rd35];
	st.global.f64 	[%rd33], %fd16;
	st.global.f64 	[%rd35], %fd15;
	add.s32 	%r59, %r59, 8;
	add.s32 	%r58, %r58, %r5;
	add.s64 	%rd68, %rd68, 32;
	setp.ne.s32 	%p4, %r59, 0;
	@%p4 bra 	$L__BB1_4;
$L__BB1_5:
	setp.eq.s32 	%p5, %r2, 0;
	@%p5 bra 	$L__BB1_13;
	and.b32  	%r11, %r16, 3;
	setp.lt.u32 	%p6, %r2, 4;
	@%p6 bra 	$L__BB1_8;
	mul.wide.u32 	%rd36, %r61, 4;
	add.s64 	%rd37, %rd1, %rd36;
	ld.global.u32 	%r40, [%rd37];
	mul.lo.s32 	%r41, %r61, %r17;
	mul.wide.s32 	%rd38, %r41, 8;
	add.s64 	%rd39, %rd2, %rd38;
	ld.global.f64 	%fd17, [%rd39];
	mul.lo.s32 	%r42, %r40, %r17;
	mul.wide.s32 	%rd40, %r42, 8;
	add.s64 	%rd41, %rd2, %rd40;
	ld.global.f64 	%fd18, [%rd41];
	st.global.f64 	[%rd39], %fd18;
	st.global.f64 	[%rd41], %fd17;
	ld.global.u32 	%r43, [%rd37+4];
	mul.wide.s32 	%rd42, %r17, 8;
	add.s64 	%rd43, %rd39, %rd42;
	ld.global.f64 	%fd19, [%rd43];
	mul.lo.s32 	%r44, %r43, %r17;
	mul.wide.s32 	%rd44, %r44, 8;
	add.s64 	%rd45, %rd2, %rd44;
	ld.global.f64 	%fd20, [%rd45];
	st.global.f64 	[%rd43], %fd20;
	st.global.f64 	[%rd45], %fd19;
	ld.global.u32 	%r45, [%rd37+8];
	add.s64 	%rd46, %rd43, %rd42;
	ld.global.f64 	%fd21, [%rd46];
	mul.lo.s32 	%r46, %r45, %r17;
	mul.wide.s32 	%rd47, %r46, 8;
	add.s64 	%rd48, %rd2, %rd47;
	ld.global.f64 	%fd22, [%rd48];
	st.global.f64 	[%rd46], %fd22;
	st.global.f64 	[%rd48], %fd21;
	ld.global.u32 	%r47, [%rd37+12];
	add.s64 	%rd49, %rd46, %rd42;
	ld.global.f64 	%fd23, [%rd49];
	mul.lo.s32 	%r48, %r47, %r17;
	mul.wide.s32 	%rd50, %r48, 8;
	add.s64 	%rd51, %rd2, %rd50;
	ld.global.f64 	%fd24, [%rd51];
	st.global.f64 	[%rd49], %fd24;
	st.global.f64 	[%rd51], %fd23;
	add.s32 	%r61, %r61, 4;
$L__BB1_8:
	setp.eq.s32 	%p7, %r11, 0;
	@%p7 bra 	$L__BB1_13;
	setp.eq.s32 	%p8, %r11, 1;
	@%p8 bra 	$L__BB1_11;
	mul.wide.u32 	%rd52, %r61, 4;
	add.s64 	%rd53, %rd1, %rd52;
	ld.global.u32 	%r49, [%rd53];
	mul.lo.s32 	%r50, %r61, %r17;
	mul.wide.s32 	%rd54, %r50, 8;
	add.s64 	%rd55, %rd2, %rd54;
	ld.global.f64 	%fd25, [%rd55];
	mul.lo.s32 	%r51, %r49, %r17;
	mul.wide.s32 	%rd56, %r51, 8;
	add.s64 	%rd57, %rd2, %rd56;
	ld.global.f64 	%fd26, [%rd57];
	st.global.f64 	[%rd55], %fd26;
	st.global.f64 	[%rd57], %fd25;
	ld.global.u32 	%r52, [%rd53+4];
	mul.wide.s32 	%rd58, %r17, 8;
	add.s64 	%rd59, %rd55, %rd58;
	ld.global.f64 	%fd27, [%rd59];
	mul.lo.s32 	%r53, %r52, %r17;
	mul.wide.s32 	%rd60, %r53, 8;
	add.s64 	%rd61, %rd2, %rd60;
	ld.global.f64 	%fd28, [%rd61];
	st.global.f64 	[%rd59], %fd28;
	st.global.f64 	[%rd61], %fd27;
	add.s32 	%r61, %r61, 2;
$L__BB1_11:
	and.b32  	%r54, %r16, 1;
	setp.eq.b32 	%p9, %r54, 1;
	not.pred 	%p10, %p9;
	@%p10 bra 	$L__BB1_13;
	mul.wide.u32 	%rd62, %r61, 4;
	add.s64 	%rd63, %rd1, %rd62;
	ld.global.u32 	%r55, [%rd63];
	mul.lo.s32 	%r56, %r61, %r17;
	mul.wide.s32 	%rd64, %r56, 8;
	add.s64 	%rd65, %rd2, %rd64;
	ld.global.f64 	%fd29, [%rd65];
	mul.lo.s32 	%r57, %r55, %r17;
	mul.wide.s32 	%rd66, %r57, 8;
	add.s64 	%rd67, %rd2, %rd66;
	ld.global.f64 	%fd30, [%rd67];
	st.global.f64 	[%rd65], %fd30;
	st.global.f64 	[%rd67], %fd29;
$L__BB1_13:
	ret;

}


// ===== COMPILED SASS (sm_100) =====

	.target	sm_100

	.elftype	@"ET_EXEC"


//--------------------- .note.nv.tkinfo           --------------------------
	.section	.note.nv.tkinfo,"",@"SHT_NOTE"
	.sectionflags	@"SHF_NOTE_NV_TKINFO"
	.tkinfo
        /*0018*/ 	.word	0x00000002
        /*0030*/ 	.string	""
        /*0030*/ 	.string	"ptxas"
        /*0030*/ 	.string	"Cuda compilation tools, release 13.0, V13.0.88"
        /*0030*/ 	.string	"Build cuda_13.0.r13.0/compiler.36424714_0"
        /*0030*/ 	.string	"-arch sm_100 -m 64 "



//--------------------- .note.nv.cuinfo           --------------------------
	.section	.note.nv.cuinfo,"",@"SHT_NOTE"
	.sectionflags	@"SHF_NOTE_NV_CUINFO"
        /*0018*/ 	.short	0x0002
        /*001a*/ 	.short	0x0064
        /*001c*/ 	.short	0x0082
	.zero		2


//--------------------- .nv.info                  --------------------------
	.section	.nv.info,"",@"SHT_CUDA_INFO"
	.align	4


	//----- nvinfo : EIATTR_REGCOUNT
	.align		4
        /*0000*/ 	.byte	0x04, 0x2f
        /*0002*/ 	.short	(.L_1 - .L_0)
	.align		4
.L_0:
        /*0004*/ 	.word	index@(batch_sswap)
        /*0008*/ 	.word	0x0000001e


	//----- nvinfo : EIATTR_FRAME_SIZE
	.align		4
.L_1:
        /*000c*/ 	.byte	0x04, 0x11
        /*000e*/ 	.short	(.L_3 - .L_2)
	.align		4
.L_2:
        /*0010*/ 	.word	index@(batch_sswap)
        /*0014*/ 	.word	0x00000000


	//----- nvinfo : EIATTR_REGCOUNT
	.align		4
.L_3:
        /*0018*/ 	.byte	0x04, 0x2f
        /*001a*/ 	.short	(.L_5 - .L_4)
	.align		4
.L_4:
        /*001c*/ 	.word	index@(batch_dswap)
        /*0020*/ 	.word	0x0000001e


	//----- nvinfo : EIATTR_FRAME_SIZE
	.align		4
.L_5:
        /*0024*/ 	.byte	0x04, 0x11
        /*0026*/ 	.short	(.L_7 - .L_6)
	.align		4
.L_6:
        /*0028*/ 	.word	index@(batch_dswap)
        /*002c*/ 	.word	0x00000000


	//----- nvinfo : EIATTR_MIN_STACK_SIZE
	.align		4
.L_7:
        /*0030*/ 	.byte	0x04, 0x12
        /*0032*/ 	.short	(.L_9 - .L_8)
	.align		4
.L_8:
        /*0034*/ 	.word	index@(batch_dswap)
        /*0038*/ 	.word	0x00000000


	//----- nvinfo : EIATTR_MIN_STACK_SIZE
	.align		4
.L_9:
        /*003c*/ 	.byte	0x04, 0x12
        /*003e*/ 	.short	(.L_11 - .L_10)
	.align		4
.L_10:
        /*0040*/ 	.word	index@(batch_sswap)
        /*0044*/ 	.word	0x00000000
.L_11:


//--------------------- .nv.compat                --------------------------
	.section	.nv.compat,"",@"SHT_CUDA_COMPAT_INFO"
	.align	4
        /*0000*/ 	.byte	0x02, 0x09, 0x00, 0x00, 0x02, 0x02, 0x01, 0x00, 0x02, 0x05, 0x05, 0x00, 0x03, 0x07, 0x01, 0x01
        /*0010*/ 	.byte	0x02, 0x03, 0x00, 0x00, 0x02, 0x06, 0x01, 0x00, 0x04, 0x0b, 0x08, 0x00, 0x09, 0x00, 0x00, 0x00
        /*0020*/ 	.byte	0x00, 0x00, 0x00, 0x00


//--------------------- .nv.info.batch_dswap      --------------------------
	.section	.nv.info.batch_dswap,"",@"SHT_CUDA_INFO"
	.sectionflags	@""
	.align	4


	//----- nvinfo : EIATTR_CUDA_API_VERSION
	.align		4
        /*0000*/ 	.byte	0x04, 0x37
        /*0002*/ 	.short	(.L_13 - .L_12)
.L_12:
        /*0004*/ 	.word	0x00000082


	//----- nvinfo : EIATTR_KPARAM_INFO
	.align		4
.L_13:
        /*0008*/ 	.byte	0x04, 0x17
        /*000a*/ 	.short	(.L_15 - .L_14)
.L_14:
        /*000c*/ 	.word	0x00000000
        /*0010*/ 	.short	0x0004
        /*0012*/ 	.short	0x0018
        /*0014*/ 	.byte	0x00, 0xf5, 0x21, 0x00


	//----- nvinfo : EIATTR_KPARAM_INFO
	.align		4
.L_15:
        /*0018*/ 	.byte	0x04, 0x17
        /*001a*/ 	.short	(.L_17 - .L_16)
.L_16:
        /*001c*/ 	.word	0x00000000
        /*0020*/ 	.short	0x0003
        /*0022*/ 	.short	0x0010
        /*0024*/ 	.byte	0x00, 0xf0, 0x11, 0x00


	//----- nvinfo : EIATTR_KPARAM_INFO
	.align		4
.L_17:
        /*0028*/ 	.byte	0x04, 0x17
        /*002a*/ 	.short	(.L_19 - .L_18)
.L_18:
        /*002c*/ 	.word	0x00000000
        /*0030*/ 	.short	0x0002
        /*0032*/ 	.short	0x0008
        /*0034*/ 	.byte	0x00, 0xf5, 0x21, 0x00


	//----- nvinfo : EIATTR_KPARAM_INFO
	.align		4
.L_19:
        /*0038*/ 	.byte	0x04, 0x17
        /*003a*/ 	.short	(.L_21 - .L_20)
.L_20:
        /*003c*/ 	.word	0x00000000
        /*0040*/ 	.short	0x0001
        /*0042*/ 	.short	0x0004
        /*0044*/ 	.byte	0x00, 0xf0, 0x11, 0x00


	//----- nvinfo : EIATTR_KPARAM_INFO
	.align		4
.L_21:
        /*0048*/ 	.byte	0x04, 0x17
        /*004a*/ 	.short	(.L_23 - .L_22)
.L_22:
        /*004c*/ 	.word	0x00000000
        /*0050*/ 	.short	0x0000
        /*0052*/ 	.short	0x0000
        /*0054*/ 	.byte	0x00, 0xf0, 0x11, 0x00


	//----- nvinfo : EIATTR_SPARSE_MMA_MASK
	.align		4
.L_23:
        /*0058*/ 	.byte	0x03, 0x50
        /*005a*/ 	.short	0x0000


	//----- nvinfo : EIATTR_MAXREG_COUNT
	.align		4
        /*005c*/ 	.byte	0x03, 0x1b
        /*005e*/ 	.short	0x00ff


	//----- nvinfo : EIATTR_MERCURY_ISA_VERSION
	.align		4
        /*0060*/ 	.byte	0x03, 0x5f
        /*0062*/ 	.short	0x0101


	//----- nvinfo : EIATTR_VRC_CTA_INIT_COUNT
	.align		4
        /*0064*/ 	.byte	0x02, 0x4a
	.zero		1
	.zero		1


	//----- nvinfo : EIATTR_EXIT_INSTR_OFFSETS
	.align		4
        /*0068*/ 	.byte	0x04, 0x1c
        /*006a*/ 	.short	(.L_25 - .L_24)


	//   ....[0]....
.L_24:
        /*006c*/ 	.word	0x00000070


	//   ....[1]....
        /*0070*/ 	.word	0x000000b0


	//   ....[2]....
        /*0074*/ 	.word	0x00000620


	//   ....[3]....
        /*0078*/ 	.word	0x000008c0


	//   ....[4]....
        /*007c*/ 	.word	0x00000a60


	//   ....[5]....
        /*0080*/ 	.word	0x00000b30


	//----- nvinfo : EIATTR_CBANK_PARAM_SIZE
	.align		4
.L_25:
        /*0084*/ 	.byte	0x03, 0x19
        /*0086*/ 	.short	0x0020


	//----- nvinfo : EIATTR_PARAM_CBANK
	.align		4
        /*0088*/ 	.byte	0x04, 0x0a
        /*008a*/ 	.short	(.L_27 - .L_26)
	.align		4
.L_26:
        /*008c*/ 	.word	index@(.nv.constant0.batch_dswap)
        /*0090*/ 	.short	0x0380
        /*0092*/ 	.short	0x0020


	//----- nvinfo : EIATTR_SW_WAR
	.align		4
.L_27:
        /*0094*/ 	.byte	0x04, 0x36
        /*0096*/ 	.short	(.L_29 - .L_28)
.L_28:
        /*0098*/ 	.word	0x00000008
.L_29:


//--------------------- .nv.info.batch_sswap      --------------------------
	.section	.nv.info.batch_sswap,"",@"SHT_CUDA_INFO"
	.sectionflags	@""
	.align	4


	//----- nvinfo : EIATTR_CUDA_API_VERSION
	.align		4
        /*0000*/ 	.byte	0x04, 0x37
        /*0002*/ 	.short	(.L_31 - .L_30)
.L_30:
        /*0004*/ 	.word	0x00000082


	//----- nvinfo : EIATTR_KPARAM_INFO
	.align		4
.L_31:
        /*0008*/ 	.byte	0x04, 0x17
        /*000a*/ 	.short	(.L_33 - .L_32)
.L_32:
        /*000c*/ 	.word	0x00000000
        /*0010*/ 	.short	0x0004
        /*0012*/ 	.short	0x0018
        /*0014*/ 	.byte	0x00, 0xf5, 0x21, 0x00


	//----- nvinfo : EIATTR_KPARAM_INFO
	.align		4
.L_33:
        /*0018*/ 	.byte	0x04, 0x17
        /*001a*/ 	.short	(.L_35 - .L_34)
.L_34:
        /*001c*/ 	.word	0x00000000
        /*0020*/ 	.short	0x0003
        /*0022*/ 	.short	0x0010
        /*0024*/ 	.byte	0x00, 0xf0, 0x11, 0x00


	//----- nvinfo : EIATTR_KPARAM_INFO
	.align		4
.L_35:
        /*0028*/ 	.byte	0x04, 0x17
        /*002a*/ 	.short	(.L_37 - .L_36)
.L_36:
        /*002c*/ 	.word	0x00000000
        /*0030*/ 	.short	0x0002
        /*0032*/ 	.short	0x0008
        /*0034*/ 	.byte	0x00, 0xf5, 0x21, 0x00


	//----- nvinfo : EIATTR_KPARAM_INFO
	.align		4
.L_37:
        /*0038*/ 	.byte	0x04, 0x17
        /*003a*/ 	.short	(.L_39 - .L_38)
.L_38:
        /*003c*/ 	.word	0x00000000
        /*0040*/ 	.short	0x0001
        /*0042*/ 	.short	0x0004
        /*0044*/ 	.byte	0x00, 0xf0, 0x11, 0x00


	//----- nvinfo : EIATTR_KPARAM_INFO
	.align		4
.L_39:
        /*0048*/ 	.byte	0x04, 0x17
        /*004a*/ 	.short	(.L_41 - .L_40)
.L_40:
        /*004c*/ 	.word	0x00000000
        /*0050*/ 	.short	0x0000
        /*0052*/ 	.short	0x0000
        /*0054*/ 	.byte	0x00, 0xf0, 0x11, 0x00


	//----- nvinfo : EIATTR_SPARSE_MMA_MASK
	.align		4
.L_41:
        /*0058*/ 	.byte	0x03, 0x50
        /*005a*/ 	.short	0x0000


	//----- nvinfo : EIATTR_MAXREG_COUNT
	.align		4
        /*005c*/ 	.byte	0x03, 0x1b
        /*005e*/ 	.short	0x00ff


	//----- nvinfo : EIATTR_MERCURY_ISA_VERSION
	.align		4
        /*0060*/ 	.byte	0x03, 0x5f
        /*0062*/ 	.short	0x0101


	//----- nvinfo : EIATTR_VRC_CTA_INIT_COUNT
	.align		4
        /*0064*/ 	.byte	0x02, 0x4a
	.zero		1
	.zero		1


	//----- nvinfo : EIATTR_EXIT_INSTR_OFFSETS
	.align		4
        /*0068*/ 	.byte	0x04, 0x1c
        /*006a*/ 	.short	(.L_43 - .L_42)


	//   ....[0]....
.L_42:
        /*006c*/ 	.word	0x00000060


	//   ....[1]....
        /*0070*/ 	.word	0x000000a0


	//   ....[2]....
        /*0074*/ 	.word	0x00000610


	//   ....[3]....
        /*0078*/ 	.word	0x000008b0


	//   ....[4]....
        /*007c*/ 	.word	0x00000a50


	//   ....[5]....
        /*0080*/ 	.word	0x00000b20


	//----- nvinfo : EIATTR_CBANK_PARAM_SIZE
	.align		4
.L_43:
        /*0084*/ 	.byte	0x03, 0x19
        /*0086*/ 	.short	0x0020


	//----- nvinfo : EIATTR_PARAM_CBANK
	.align		4
        /*0088*/ 	.byte	0x04, 0x0a
        /*008a*/ 	.short	(.L_45 - .L_44)
	.align		4
.L_44:
        /*008c*/ 	.word	index@(.nv.constant0.batch_sswap)
        /*0090*/ 	.short	0x0380
        /*0092*/ 	.short	0x0020


	//----- nvinfo : EIATTR_SW_WAR
	.align		4
.L_45:
        /*0094*/ 	.byte	0x04, 0x36
        /*0096*/ 	.short	(.L_47 - .L_46)
.L_46:
        /*0098*/ 	.word	0x00000008
.L_47:


//--------------------- .nv.callgraph             --------------------------
	.section	.nv.callgraph,"",@"SHT_CUDA_CALLGRAPH"
	.align	4
	.sectionentsize	8
	.align		4
        /*0000*/ 	.word	0x00000000
	.align		4
        /*0004*/ 	.word	0xffffffff
	.align		4
        /*0008*/ 	.word	0x00000000
	.align		4
        /*000c*/ 	.word	0xfffffffe
	.align		4
        /*0010*/ 	.word	0x00000000
	.align		4
        /*0014*/ 	.word	0xfffffffd
	.align		4
        /*0018*/ 	.word	0x00000000
	.align		4
        /*001c*/ 	.word	0xfffffffc


//--------------------- .text.batch_dswap         --------------------------
	.section	.text.batch_dswap,"ax",@progbits
	.align	128
        .global         batch_dswap
        .type           batch_dswap,@function
        .size           batch_dswap,(.L_x_10 - batch_dswap)
        .other          batch_dswap,@"STO_CUDA_ENTRY STV_DEFAULT"
batch_dswap:
.text.batch_dswap:
[----:B------:R-:W-:Y:S01]  /*0000*/  LDC R1, c[0x0][0x37c] ;  /* 0x0000df00ff017b82 */ /* 0x000fe20000000800 */
[----:B------:R-:W0:Y:S01]  /*0010*/  S2R R5, SR_TID.X ;  /* 0x0000000000057919 */ /* 0x000e220000002100 */
[----:B------:R-:W0:Y:S01]  /*0020*/  LDCU UR4, c[0x0][0x360] ;  /* 0x00006c00ff0477ac */ /* 0x000e220008000800 */
[----:B------:R-:W0:Y:S01]  /*0030*/  S2R R0, SR_CTAID.X ;  /* 0x0000000000007919 */ /* 0x000e220000002500 */
[----:B------:R-:W1:Y:S01]  /*0040*/  LDCU UR5, c[0x0][0x384] ;  /* 0x00007080ff0577ac */ /* 0x000e620008000800 */
[----:B0-----:R-:W-:-:S05]  /*0050*/  IMAD R5, R0, UR4, R5 ;  /* 0x0000000400057c24 */ /* 0x001fca000f8e0205 */
[----:B-1----:R-:W-:-:S13]  /*0060*/  ISETP.GE.U32.AND P0, PT, R5, UR5, PT ;  /* 0x0000000505007c0c */ /* 0x002fda000bf06070 */
[----:B------:R-:W-:Y:S05]  /*0070*/  @P0 EXIT ;  /* 0x000000000000094d */ /* 0x000fea0003800000 */
[----:B------:R-:W0:Y:S08]  /*0080*/  LDC R0, c[0x0][0x380] ;  /* 0x0000e000ff007b82 */ /* 0x000e300000000800 */
[----:B------:R-:W1:Y:S01]  /*0090*/  LDC.64 R2, c[0x0][0x388] ;  /* 0x0000e200ff027b82 */ /* 0x000e620000000a00 */
[----:B0-----:R-:W-:-:S13]  /*00a0*/  ISETP.GE.AND P0, PT, R0, 0x1, PT ;  /* 0x000000010000780c */ /* 0x001fda0003f06270 */
[----:B-1----:R-:W-:Y:S05]  /*00b0*/  @!P0 EXIT ;  /* 0x000000000000894d */ /* 0x002fea0003800000 */
[C---:B------:R-:W-:Y:S01]  /*00c0*/  ISETP.GE.U32.AND P1, PT, R0.reuse, 0x8, PT ;  /* 0x000000080000780c */ /* 0x040fe20003f26070 */
[----:B------:R-:W0:Y:S01]  /*00d0*/  LDCU.64 UR6, c[0x0][0x358] ;  /* 0x00006b00ff0677ac */ /* 0x000e220008000a00 */
[----:B------:R-:W-:Y:S01]  /*00e0*/  LOP3.LUT R18, R0, 0x7, RZ, 0xc0, !PT ;  /* 0x0000000700127812 */ /* 0x000fe200078ec0ff */
[----:B------:R-:W-:Y:S02]  /*00f0*/  HFMA2 R6, -RZ, RZ, 0, 0 ;  /* 0x00000000ff067431 */ /* 0x000fe400000001ff */
[----:B------:R-:W-:Y:S01]  /*0100*/  IMAD.WIDE.U32 R2, R5, 0x8, R2 ;  /* 0x0000000805027825 */ /* 0x000fe200078e0002 */
[----:B------:R-:W-:-:S07]  /*0110*/  ISETP.NE.AND P0, PT, R18, RZ, PT ;  /* 0x000000ff1200720c */ /* 0x000fce0003f05270 */
[----:B------:R-:W-:Y:S06]  /*0120*/  @!P1 BRA `(.L_x_0) ;  /* 0x00000004003c9947 */ /* 0x000fec0003800000 */
[----:B------:R-:W1:Y:S01]  /*0130*/  LDCU.64 UR4, c[0x0][0x398] ;  /* 0x00007300ff0477ac */ /* 0x000e620008000a00 */
[----:B------:R-:W-:Y:S02]  /*0140*/  LOP3.LUT R6, R0, 0x7ffffff8, RZ, 0xc0, !PT ;  /* 0x7ffffff800067812 */ /* 0x000fe400078ec0ff */
[----:B------:R-:W-:Y:S02]  /*0150*/  MOV R7, RZ ;  /* 0x000000ff00077202 */ /* 0x000fe40000000f00 */
[----:B------:R-:W-:Y:S01]  /*0160*/  IADD3 R9, PT, PT, -R6, RZ, RZ ;  /* 0x000000ff06097210 */ /* 0x000fe20007ffe1ff */
[----:B-1----:R-:W-:-:S04]  /*0170*/  UIADD3 UR4, UP0, UPT, UR4, 0x10, URZ ;  /* 0x0000001004047890 */ /* 0x002fc8000ff1e0ff */
[----:B------:R-:W-:Y:S02]  /*0180*/  UIADD3.X UR5, UPT, UPT, URZ, UR5, URZ, UP0, !UPT ;  /* 0x00000005ff057290 */ /* 0x000fe400087fe4ff */
[----:B------:R-:W-:-:S04]  /*0190*/  MOV R4, UR4 ;  /* 0x0000000400047c02 */ /* 0x000fc80008000f00 */
[----:B------:R-:W-:-:S07]  /*01a0*/  MOV R5, UR5 ;  /* 0x0000000500057c02 */ /* 0x000fce0008000f00 */
.L_x_1:
[----:B01----:R-:W2:Y:S01]  /*01b0*/  LDG.E R11, desc[UR6][R4.64+-0x10] ;  /* 0xfffff006040b7981 */ /* 0x003ea2000c1e1900 */
[----:B------:R-:W2:Y:S02]  /*01c0*/  LDC R8, c[0x0][0x390] ;  /* 0x0000e400ff087b82 */ /* 0x000ea40000000800 */
[----:B--2---:R-:W-:-:S04]  /*01d0*/  IMAD R11, R11, R8, RZ ;  /* 0x000000080b0b7224 */ /* 0x004fc800078e02ff */
[----:B------:R-:W-:-:S04]  /*01e0*/  IMAD.WIDE R16, R11, 0x8, R2 ;  /* 0x000000080b107825 */ /* 0x000fc800078e0202 */
[----:B------:R-:W-:Y:S01]  /*01f0*/  IMAD.WIDE R10, R7, 0x8, R2 ;  /* 0x00000008070a7825 */ /* 0x000fe200078e0202 */
[----:B------:R-:W2:Y:S04]  /*0200*/  LDG.E.64 R20, desc[UR6][R16.64] ;  /* 0x0000000610147981 */ /* 0x000ea8000c1e1b00 */
[----:B------:R-:W3:Y:S04]  /*0210*/  LDG.E.64 R14, desc[UR6][R10.64] ;  /* 0x000000060a0e7981 */ /* 0x000ee8000c1e1b00 */
[----:B--2---:R0:W-:Y:S04]  /*0220*/  STG.E.64 desc[UR6][R10.64], R20 ;  /* 0x000000140a007986 */ /* 0x0041e8000c101b06 */
[----:B---3--:R1:W-:Y:S04]  /*0230*/  STG.E.64 desc[UR6][R16.64], R14 ;  /* 0x0000000e10007986 */ /* 0x0083e8000c101b06 */
[----:B------:R-:W2:Y:S02]  /*0240*/  LDG.E R13, desc[UR6][R4.64+-0xc] ;  /* 0xfffff406040d7981 */ /* 0x000ea4000c1e1900 */
[----:B--2---:R-:W-:-:S04]  /*0250*/  IMAD R13, R13, R8, RZ ;  /* 0x000000080d0d7224 */ /* 0x004fc800078e02ff */
[----:B------:R-:W-:-:S04]  /*0260*/  IMAD.WIDE R24, R13, 0x8, R2 ;  /* 0x000000080d187825 */ /* 0x000fc800078e0202 */
[C---:B------:R-:W-:Y:S01]  /*0270*/  IMAD.WIDE R12, R8.reuse, 0x8, R10 ;  /* 0x00000008080c7825 */ /* 0x040fe200078e020a */
[----:B------:R-:W2:Y:S04]  /*0280*/  LDG.E.64 R26, desc[UR6][R24.64] ;  /* 0x00000006181a7981 */ /* 0x000ea8000c1e1b00 */
[----:B------:R-:W3:Y:S04]  /*0290*/  LDG.E.64 R22, desc[UR6][R12.64] ;  /* 0x000000060c167981 */ /* 0x000ee8000c1e1b00 */
[----:B--2---:R2:W-:Y:S04]  /*02a0*/  STG.E.64 desc[UR6][R12.64], R26 ;  /* 0x0000001a0c007986 */ /* 0x0045e8000c101b06 */
[----:B---3--:R3:W-:Y:S04]  /*02b0*/  STG.E.64 desc[UR6][R24.64], R22 ;  /* 0x0000001618007986 */ /* 0x0087e8000c101b06 */
[----:B------:R-:W4:Y:S01]  /*02c0*/  LDG.E R19, desc[UR6][R4.64+-0x8] ;  /* 0xfffff80604137981 */ /* 0x000f22000c1e1900 */
[----:B0-----:R-:W-:-:S05]  /*02d0*/  IMAD.WIDE R10, R8, 0x8, R12 ;  /* 0x00000008080a7825 */ /* 0x001fca00078e020c */
[----:B-1----:R-:W5:Y:S01]  /*02e0*/  LDG.E.64 R14, desc[UR6][R10.64] ;  /* 0x000000060a0e7981 */ /* 0x002f62000c1e1b00 */
[----:B----4-:R-:W-:-:S04]  /*02f0*/  IMAD R19, R19, R8, RZ ;  /* 0x0000000813137224 */ /* 0x010fc800078e02ff */
[----:B------:R-:W-:-:S05]  /*0300*/  IMAD.WIDE R16, R19, 0x8, R2 ;  /* 0x0000000813107825 */ /* 0x000fca00078e0202 */
[----:B------:R-:W4:Y:S04]  /*0310*/  LDG.E.64 R20, desc[UR6][R16.64] ;  /* 0x0000000610147981 */ /* 0x000f28000c1e1b00 */
[----:B----4-:R0:W-:Y:S04]  /*0320*/  STG.E.64 desc[UR6][R10.64], R20 ;  /* 0x000000140a007986 */ /* 0x0101e8000c101b06 */
[----:B-----5:R1:W-:Y:S04]  /*0330*/  STG.E.64 desc[UR6][R16.64], R14 ;  /* 0x0000000e10007986 */ /* 0x0203e8000c101b06 */
[----:B------:R-:W4:Y:S01]  /*0340*/  LDG.E R19, desc[UR6][R4.64+-0x4] ;  /* 0xfffffc0604137981 */ /* 0x000f22000c1e1900 */
[----:B--2---:R-:W-:-:S05]  /*0350*/  IMAD.WIDE R12, R8, 0x8, R10 ;  /* 0x00000008080c7825 */ /* 0x004fca00078e020a */
[----:B---3--:R-:W2:Y:S01]  /*0360*/  LDG.E.64 R22, desc[UR6][R12.64] ;  /* 0x000000060c167981 */ /* 0x008ea2000c1e1b00 */
[----:B----4-:R-:W-:-:S04]  /*0370*/  IMAD R19, R19, R8, RZ ;  /* 0x0000000813137224 */ /* 0x010fc800078e02ff */
[----:B------:R-:W-:-:S05]  /*0380*/  IMAD.WIDE R24, R19, 0x8, R2 ;  /* 0x0000000813187825 */ /* 0x000fca00078e0202 */
[----:B------:R-:W3:Y:S04]  /*0390*/  LDG.E.64 R26, desc[UR6][R24.64] ;  /* 0x00000006181a7981 */ /* 0x000ee8000c1e1b00 */
[----:B---3--:R3:W-:Y:S04]  /*03a0*/  STG.E.64 desc[UR6][R12.64], R26 ;  /* 0x0000001a0c007986 */ /* 0x0087e8000c101b06 */
[----:B--2---:R2:W-:Y:S04]  /*03b0*/  STG.E.64 desc[UR6][R24.64], R22 ;  /* 0x0000001618007986 */ /* 0x0045e8000c101b06 */
        /* <DEDUP_REMOVED lines=9> */
[----:B---3--:R-:W-:-:S05]  /*0450*/  IMAD.WIDE R12, R8, 0x8, R10 ;  /* 0x00000008080c7825 */ /* 0x008fca00078e020a */
[----:B--2---:R-:W2:Y:S01]  /*0460*/  LDG.E.64 R22, desc[UR6][R12.64] ;  /* 0x000000060c167981 */ /* 0x004ea2000c1e1b00 */
        /* <DEDUP_REMOVED lines=18> */
[----:B------:R-:W3:Y:S01]  /*0590*/  LDG.E.64 R26, desc[UR6][R24.64] ;  /* 0x00000006181a7981 */ /* 0x000ee2000c1e1b00 */
[----:B------:R-:W-:-:S04]  /*05a0*/  IADD3 R9, PT, PT, R9, 0x8, RZ ;  /* 0x0000000809097810 */ /* 0x000fc80007ffe0ff */
[----:B------:R-:W-:Y:S02]  /*05b0*/  ISETP.NE.AND P1, PT, R9, RZ, PT ;  /* 0x000000ff0900720c */ /* 0x000fe40003f25270 */
[----:B------:R-:W-:Y:S02]  /*05c0*/  IADD3 R4, P2, PT, R4, 0x20, RZ ;  /* 0x0000002004047810 */ /* 0x000fe40007f5e0ff */
[----:B------:R-:W-:Y:S02]  /*05d0*/  LEA R7, R8, R7, 0x3 ;  /* 0x0000000708077211 */ /* 0x000fe400078e18ff */
[----:B------:R-:W-:Y:S01]  /*05e0*/  IADD3.X R5, PT, PT, RZ, R5, RZ, P2, !PT ;  /* 0x00000005ff057210 */ /* 0x000fe200017fe4ff */
[----:B---3--:R1:W-:Y:S04]  /*05f0*/  STG.E.64 desc[UR6][R12.64], R26 ;  /* 0x0000001a0c007986 */ /* 0x0083e8000c101b06 */
[----:B--2---:R1:W-:Y:S02]  /*0600*/  STG.E.64 desc[UR6][R24.64], R22 ;  /* 0x0000001618007986 */ /* 0x0043e4000c101b06 */
[----:B------:R-:W-:Y:S05]  /*0610*/  @P1 BRA `(.L_x_1) ;  /* 0xfffffff800e41947 */ /* 0x000fea000383ffff */
.L_x_0:
[----:B0-----:R-:W-:Y:S05]  /*0620*/  @!P0 EXIT ;  /* 0x000000000000894d */ /* 0x001fea0003800000 */
[----:B------:R-:W-:Y:S02]  /*0630*/  ISETP.GE.U32.AND P0, PT, R18, 0x4, PT ;  /* 0x000000041200780c */ /* 0x000fe40003f06070 */
[----:B-1----:R-:W-:-:S04]  /*0640*/  LOP3.LUT R24, R0, 0x3, RZ, 0xc0, !PT ;  /* 0x0000000300187812 */ /* 0x002fc800078ec0ff */
[----:B------:R-:W-:-:S07]  /*0650*/  ISETP.NE.AND P1, PT, R24, RZ, PT ;  /* 0x000000ff1800720c */ /* 0x000fce0003f25270 */
[----:B------:R-:W-:Y:S06]  /*0660*/  @!P0 BRA `(.L_x_2) ;  /* 0x0000000000948947 */ /* 0x000fec0003800000 */
[----:B------:R-:W0:Y:S08]  /*0670*/  LDC.64 R4, c[0x0][0x398] ;  /* 0x0000e600ff047b82 */ /* 0x000e300000000a00 */
[----:B------:R-:W1:Y:S01]  /*0680*/  LDC R7, c[0x0][0x390] ;  /* 0x0000e400ff077b82 */ /* 0x000e620000000800 */
[----:B0-----:R-:W-:-:S05]  /*0690*/  IMAD.WIDE.U32 R4, R6, 0x4, R4 ;  /* 0x0000000406047825 */ /* 0x001fca00078e0004 */
[----:B------:R-:W2:Y:S01]  /*06a0*/  LDG.E R8, desc[UR6][R4.64] ;  /* 0x0000000604087981 */ /* 0x000ea2000c1e1900 */
[-C--:B-1----:R-:W-:Y:S02]  /*06b0*/  IMAD R9, R6, R7.reuse, RZ ;  /* 0x0000000706097224 */ /* 0x082fe400078e02ff */
[----:B--2---:R-:W-:Y:S02]  /*06c0*/  IMAD R13, R8, R7, RZ ;  /* 0x00000007080d7224 */ /* 0x004fe400078e02ff */
[----:B------:R-:W-:-:S04]  /*06d0*/  IMAD.WIDE R8, R9, 0x8, R2 ;  /* 0x0000000809087825 */ /* 0x000fc800078e0202 */
[----:B------:R-:W-:Y:S01]  /*06e0*/  IMAD.WIDE R12, R13, 0x8, R2 ;  /* 0x000000080d0c7825 */ /* 0x000fe200078e0202 */
[----:B------:R-:W2:Y:S04]  /*06f0*/  LDG.E.64 R10, desc[UR6][R8.64] ;  /* 0x00000006080a7981 */ /* 0x000ea8000c1e1b00 */
[----:B------:R-:W3:Y:S04]  /*0700*/  LDG.E.64 R14, desc[UR6][R12.64] ;  /* 0x000000060c0e7981 */ /* 0x000ee8000c1e1b00 */
[----:B---3--:R0:W-:Y:S04]  /*0710*/  STG.E.64 desc[UR6][R8.64], R14 ;  /* 0x0000000e08007986 */ /* 0x0081e8000c101b06 */
[----:B--2---:R1:W-:Y:S04]  /*0720*/  STG.E.64 desc[UR6][R12.64], R10 ;  /* 0x0000000a0c007986 */ /* 0x0043e8000c101b06 */
[----:B------:R-:W2:Y:S02]  /*0730*/  LDG.E R16, desc[UR6][R4.64+0x4] ;  /* 0x0000040604107981 */ /* 0x000ea4000c1e1900 */
[----:B--2---:R-:W-:-:S02]  /*0740*/  IMAD R21, R16, R7, RZ ;  /* 0x0000000710157224 */ /* 0x004fc400078e02ff */
[----:B------:R-:W-:-:S04]  /*0750*/  IMAD.WIDE R16, R7, 0x8, R8 ;  /* 0x0000000807107825 */ /* 0x000fc800078e0208 */
[----:B------:R-:W-:Y:S01]  /*0760*/  IMAD.WIDE R20, R21, 0x8, R2 ;  /* 0x0000000815147825 */ /* 0x000fe200078e0202 */
[----:B------:R-:W2:Y:S04]  /*0770*/  LDG.E.64 R18, desc[UR6][R16.64] ;  /* 0x0000000610127981 */ /* 0x000ea8000c1e1b00 */
[----:B------:R-:W3:Y:S04]  /*0780*/  LDG.E.64 R22, desc[UR6][R20.64] ;  /* 0x0000000614167981 */ /* 0x000ee8000c1e1b00 */
[----:B---3--:R3:W-:Y:S04]  /*0790*/  STG.E.64 desc[UR6][R16.64], R22 ;  /* 0x0000001610007986 */ /* 0x0087e8000c101b06 */
[----:B--2---:R2:W-:Y:S04]  /*07a0*/  STG.E.64 desc[UR6][R20.64], R18 ;  /* 0x0000001214007986 */ /* 0x0045e8000c101b06 */
[----:B------:R-:W0:Y:S02]  /*07b0*/  LDG.E R26, desc[UR6][R4.64+0x8] ;  /* 0x00000806041a7981 */ /* 0x000e24000c1e1900 */
[----:B0-----:R-:W-:-:S04]  /*07c0*/  IMAD R9, R26, R7, RZ ;  /* 0x000000071a097224 */ /* 0x001fc800078e02ff */
[----:B-1----:R-:W-:-:S04]  /*07d0*/  IMAD.WIDE R12, R9, 0x8, R2 ;  /* 0x00000008090c7825 */ /* 0x002fc800078e0202 */
[----:B------:R-:W-:Y:S01]  /*07e0*/  IMAD.WIDE R8, R7, 0x8, R16 ;  /* 0x0000000807087825 */ /* 0x000fe200078e0210 */
[----:B------:R-:W4:Y:S04]  /*07f0*/  LDG.E.64 R14, desc[UR6][R12.64] ;  /* 0x000000060c0e7981 */ /* 0x000f28000c1e1b00 */
[----:B------:R-:W5:Y:S04]  /*0800*/  LDG.E.64 R10, desc[UR6][R8.64] ;  /* 0x00000006080a7981 */ /* 0x000f68000c1e1b00 */
[----:B----4-:R0:W-:Y:S04]  /*0810*/  STG.E.64 desc[UR6][R8.64], R14 ;  /* 0x0000000e08007986 */ /* 0x0101e8000c101b06 */
[----:B-----5:R0:W-:Y:S04]  /*0820*/  STG.E.64 desc[UR6][R12.64], R10 ;  /* 0x0000000a0c007986 */ /* 0x0201e8000c101b06 */
[----:B------:R-:W3:Y:S02]  /*0830*/  LDG.E R26, desc[UR6][R4.64+0xc] ;  /* 0x00000c06041a7981 */ /* 0x000ee4000c1e1900 */
[----:B---3--:R-:W-:-:S04]  /*0840*/  IMAD R17, R26, R7, RZ ;  /* 0x000000071a117224 */ /* 0x008fc800078e02ff */
[----:B--2---:R-:W-:-:S04]  /*0850*/  IMAD.WIDE R20, R17, 0x8, R2 ;  /* 0x0000000811147825 */ /* 0x004fc800078e0202 */
[----:B------:R-:W-:Y:S01]  /*0860*/  IMAD.WIDE R16, R7, 0x8, R8 ;  /* 0x0000000807107825 */ /* 0x000fe200078e0208 */
[----:B------:R-:W2:Y:S04]  /*0870*/  LDG.E.64 R22, desc[UR6][R20.64] ;  /* 0x0000000614167981 */ /* 0x000ea8000c1e1b00 */
[----:B------:R-:W3:Y:S01]  /*0880*/  LDG.E.64 R18, desc[UR6][R16.64] ;  /* 0x0000000610127981 */ /* 0x000ee2000c1e1b00 */
[----:B------:R-:W-:-:S03]  /*0890*/  IADD3 R6, PT, PT, R6, 0x4, RZ ;  /* 0x0000000406067810 */ /* 0x000fc60007ffe0ff */
[----:B--2---:R0:W-:Y:S04]  /*08a0*/  STG.E.64 desc[UR6][R16.64], R22 ;  /* 0x0000001610007986 */ /* 0x0041e8000c101b06 */
[----:B---3--:R0:W-:Y:S02]  /*08b0*/  STG.E.64 desc[UR6][R20.64], R18 ;  /* 0x0000001214007986 */ /* 0x0081e4000c101b06 */
.L_x_2:
[----:B------:R-:W-:Y:S05]  /*08c0*/  @!P1 EXIT ;  /* 0x000000000000994d */ /* 0x000fea0003800000 */
[----:B------:R-:W-:Y:S02]  /*08d0*/  ISETP.NE.AND P0, PT, R24, 0x1, PT ;  /* 0x000000011800780c */ /* 0x000fe40003f05270 */
[----:B------:R-:W-:-:S04]  /*08e0*/  LOP3.LUT R0, R0, 0x1, RZ, 0xc0, !PT ;  /* 0x0000000100007812 */ /* 0x000fc800078ec0ff */
[----:B------:R-:W-:-:S07]  /*08f0*/  ISETP.NE.U32.AND P1, PT, R0, 0x1, PT ;  /* 0x000000010000780c */ /* 0x000fce0003f25070 */
[----:B------:R-:W-:Y:S06]  /*0900*/  @!P0 BRA `(.L_x_3) ;  /* 0x0000000000548947 */ /* 0x000fec0003800000 */
[----:B------:R-:W1:Y:S08]  /*0910*/  LDC.64 R4, c[0x0][0x398] ;  /* 0x0000e600ff047b82 */ /* 0x000e700000000a00 */
[----:B0-----:R-:W0:Y:S01]  /*0920*/  LDC R23, c[0x0][0x390] ;  /* 0x0000e400ff177b82 */ /* 0x001e220000000800 */
[----:B-1----:R-:W-:-:S05]  /*0930*/  IMAD.WIDE.U32 R18, R6, 0x4, R4 ;  /* 0x0000000406127825 */ /* 0x002fca00078e0004 */
[----:B------:R-:W2:Y:S01]  /*0940*/  LDG.E R0, desc[UR6][R18.64] ;  /* 0x0000000612007981 */ /* 0x000ea2000c1e1900 */
[----:B0-----:R-:W-:-:S04]  /*0950*/  IMAD R21, R6, R23, RZ ;  /* 0x0000001706157224 */ /* 0x001fc800078e02ff */
[----:B------:R-:W-:-:S05]  /*0960*/  IMAD.WIDE R20, R21, 0x8, R2 ;  /* 0x0000000815147825 */ /* 0x000fca00078e0202 */
[----:B------:R-:W3:Y:S01]  /*0970*/  LDG.E.64 R4, desc[UR6][R20.64] ;  /* 0x0000000614047981 */ /* 0x000ee2000c1e1b00 */
[----:B--2---:R-:W-:-:S04]  /*0980*/  IMAD R9, R0, R23, RZ ;  /* 0x0000001700097224 */ /* 0x004fc800078e02ff */
[----:B------:R-:W-:-:S05]  /*0990*/  IMAD.WIDE R8, R9, 0x8, R2 ;  /* 0x0000000809087825 */ /* 0x000fca00078e0202 */
[----:B------:R-:W2:Y:S04]  /*09a0*/  LDG.E.64 R10, desc[UR6][R8.64] ;  /* 0x00000006080a7981 */ /* 0x000ea8000c1e1b00 */
[----:B--2---:R1:W-:Y:S04]  /*09b0*/  STG.E.64 desc[UR6][R20.64], R10 ;  /* 0x0000000a14007986 */ /* 0x0043e8000c101b06 */
[----:B---3--:R1:W-:Y:S04]  /*09c0*/  STG.E.64 desc[UR6][R8.64], R4 ;  /* 0x0000000408007986 */ /* 0x0083e8000c101b06 */
[----:B------:R-:W2:Y:S02]  /*09d0*/  LDG.E R0, desc[UR6][R18.64+0x4] ;  /* 0x0000040612007981 */ /* 0x000ea4000c1e1900 */
[----:B--2---:R-:W-:-:S02]  /*09e0*/  IMAD R15, R0, R23, RZ ;  /* 0x00000017000f7224 */ /* 0x004fc400078e02ff */
[----:B------:R-:W-:-:S04]  /*09f0*/  IMAD.WIDE R22, R23, 0x8, R20 ;  /* 0x0000000817167825 */ /* 0x000fc800078e0214 */
[----:B------:R-:W-:Y:S01]  /*0a00*/  IMAD.WIDE R14, R15, 0x8, R2 ;  /* 0x000000080f0e7825 */ /* 0x000fe200078e0202 */
[----:B------:R-:W2:Y:S04]  /*0a10*/  LDG.E.64 R12, desc[UR6][R22.64] ;  /* 0x00000006160c7981 */ /* 0x000ea8000c1e1b00 */
[----:B------:R-:W3:Y:S01]  /*0a20*/  LDG.E.64 R16, desc[UR6][R14.64] ;  /* 0x000000060e107981 */ /* 0x000ee2000c1e1b00 */
[----:B------:R-:W-:-:S03]  /*0a30*/  IADD3 R6, PT, PT, R6, 0x2, RZ ;  /* 0x0000000206067810 */ /* 0x000fc60007ffe0ff */
[----:B---3--:R1:W-:Y:S04]  /*0a40*/  STG.E.64 desc[UR6][R22.64], R16 ;  /* 0x0000001016007986 */ /* 0x0083e8000c101b06 */
[----:B--2---:R1:W-:Y:S02]  /*0a50*/  STG.E.64 desc[UR6][R14.64], R12 ;  /* 0x0000000c0e007986 */ /* 0x0043e4000c101b06 */
.L_x_3:
[----:B------:R-:W-:Y:S05]  /*0a60*/  @P1 EXIT ;  /* 0x000000000000194d */ /* 0x000fea0003800000 */
[----:B-1----:R-:W1:Y:S01]  /*0a70*/  LDC.64 R4, c[0x0][0x398] ;  /* 0x0000e600ff047b82 */ /* 0x002e620000000a00 */
[----:B------:R-:W2:Y:S01]  /*0a80*/  LDCU UR4, c[0x0][0x390] ;  /* 0x00007200ff0477ac */ /* 0x000ea20008000800 */
[----:B-1----:R-:W-:-:S06]  /*0a90*/  IMAD.WIDE.U32 R4, R6, 0x4, R4 ;  /* 0x0000000406047825 */ /* 0x002fcc00078e0004 */
[----:B------:R-:W0:Y:S01]  /*0aa0*/  LDG.E R4, desc[UR6][R4.64] ;  /* 0x0000000604047981 */ /* 0x000e22000c1e1900 */
[----:B--2---:R-:W-:Y:S02]  /*0ab0*/  IMAD R7, R6, UR4, RZ ;  /* 0x0000000406077c24 */ /* 0x004fe4000f8e02ff */
[----:B0-----:R-:W-:-:S04]  /*0ac0*/  IMAD R9, R4, UR4, RZ ;  /* 0x0000000404097c24 */ /* 0x001fc8000f8e02ff */
[----:B------:R-:W-:-:S04]  /*0ad0*/  IMAD.WIDE R8, R9, 0x8, R2 ;  /* 0x0000000809087825 */ /* 0x000fc800078e0202 */
[----:B------:R-:W-:Y:S01]  /*0ae0*/  IMAD.WIDE R2, R7, 0x8, R2 ;  /* 0x0000000807027825 */ /* 0x000fe200078e0202 */
[----:B------:R-:W2:Y:S04]  /*0af0*/  LDG.E.64 R10, desc[UR6][R8.64] ;  /* 0x00000006080a7981 */ /* 0x000ea8000c1e1b00 */
[----:B------:R-:W3:Y:S04]  /*0b00*/  LDG.E.64 R6, desc[UR6][R2.64] ;  /* 0x0000000602067981 */ /* 0x000ee8000c1e1b00 */
[----:B--2---:R-:W-:Y:S04]  /*0b10*/  STG.E.64 desc[UR6][R2.64], R10 ;  /* 0x0000000a02007986 */ /* 0x004fe8000c101b06 */
[----:B---3--:R-:W-:Y:S01]  /*0b20*/  STG.E.64 desc[UR6][R8.64], R6 ;  /* 0x0000000608007986 */ /* 0x008fe2000c101b06 */
[----:B------:R-:W-:Y:S05]  /*0b30*/  EXIT ;  /* 0x000000000000794d */ /* 0x000fea0003800000 */
.L_x_4:
[----:B------:R-:W-:-:S00]  /*0b40*/  BRA `(.L_x_4) ;  /* 0xfffffffc00fc7947 */ /* 0x000fc0000383ffff */
[----:B------:R-:W-:-:S00]  /*0b50*/  NOP ;  /* 0x0000000000007918 */ /* 0x000fc00000000000 */
        /* <DEDUP_REMOVED lines=10> */
.L_x_10:


//--------------------- .text.batch_sswap         --------------------------
	.section	.text.batch_sswap,"ax",@progbits
	.align	128
        .global         batch_sswap
        .type           batch_sswap,@function
        .size           batch_sswap,(.L_x_11 - batch_sswap)
        .other          batch_sswap,@"STO_CUDA_ENTRY STV_DEFAULT"
batch_sswap:
.text.batch_sswap:
[----:B------:R-:W-:Y:S01]  /*0000*/  LDC R1, c[0x0][0x37c] ;  /* 0x0000df00ff017b82 */ /* 0x000fe20000000800 */
[----:B------:R-:W0:Y:S01]  /*0010*/  S2R R5, SR_TID.X ;  /* 0x0000000000057919 */ /* 0x000e220000002100 */
[----:B------:R-:W1:Y:S01]  /*0020*/  LDCU UR4, c[0x0][0x384] ;  /* 0x00007080ff0477ac */ /* 0x000e620008000800 */
[----:B------:R-:W0:Y:S02]  /*0030*/  S2R R0, SR_CTAID.X ;  /* 0x0000000000007919 */ /* 0x000e240000002500 */
[----:B0-----:R-:W-:-:S04]  /*0040*/  LEA R5, R0, R5, 0x6 ;  /* 0x0000000500057211 */ /* 0x001fc800078e30ff */
        /* <DEDUP_REMOVED lines=21> */
.L_x_6:
[----:B01----:R-:W2:Y:S01]  /*01a0*/  LDG.E R11, desc[UR6][R4.64+-0x10] ;  /* 0xfffff006040b7981 */ /* 0x003ea2000c1e1900 */
[----:B------:R-:W2:Y:S02]  /*01b0*/  LDC R8, c[0x0][0x390] ;  /* 0x0000e400ff087b82 */ /* 0x000ea40000000800 */
[----:B--2---:R-:W-:-:S04]  /*01c0*/  IMAD R11, R11, R8, RZ ;  /* 0x000000080b0b7224 */ /* 0x004fc800078e02ff */
[----:B------:R-:W-:-:S04]  /*01d0*/  IMAD.WIDE R14, R11, 0x4, R2 ;  /* 0x000000040b0e7825 */ /* 0x000fc800078e0202 */
[----:B------:R-:W-:Y:S01]  /*01e0*/  IMAD.WIDE R10, R7, 0x4, R2 ;  /* 0x00000004070a7825 */ /* 0x000fe200078e0202 */
[----:B------:R-:W2:Y:S04]  /*01f0*/  LDG.E R21, desc[UR6][R14.64] ;  /* 0x000000060e157981 */ /* 0x000ea8000c1e1900 */
[----:B------:R-:W3:Y:S04]  /*0200*/  LDG.E R19, desc[UR6][R10.64] ;  /* 0x000000060a137981 */ /* 0x000ee8000c1e1900 */
[----:B--2---:R0:W-:Y:S04]  /*0210*/  STG.E desc[UR6][R10.64], R21 ;  /* 0x000000150a007986 */ /* 0x0041e8000c101906 */
[----:B---3--:R1:W-:Y:S04]  /*0220*/  STG.E desc[UR6][R14.64], R19 ;  /* 0x000000130e007986 */ /* 0x0083e8000c101906 */
[----:B------:R-:W2:Y:S02]  /*0230*/  LDG.E R13, desc[UR6][R4.64+-0xc] ;  /* 0xfffff406040d7981 */ /* 0x000ea4000c1e1900 */
[----:B--2---:R-:W-:-:S04]  /*0240*/  IMAD R13, R13, R8, RZ ;  /* 0x000000080d0d7224 */ /* 0x004fc800078e02ff */
[----:B------:R-:W-:-:S04]  /*0250*/  IMAD.WIDE R16, R13, 0x4, R2 ;  /* 0x000000040d107825 */ /* 0x000fc800078e0202 */
[C---:B------:R-:W-:Y:S01]  /*0260*/  IMAD.WIDE R12, R8.reuse, 0x4, R10 ;  /* 0x00000004080c7825 */ /* 0x040fe200078e020a */
[----:B------:R-:W2:Y:S04]  /*0270*/  LDG.E R25, desc[UR6][R16.64] ;  /* 0x0000000610197981 */ /* 0x000ea8000c1e1900 */
[----:B------:R-:W3:Y:S04]  /*0280*/  LDG.E R23, desc[UR6][R12.64] ;  /* 0x000000060c177981 */ /* 0x000ee8000c1e1900 */
[----:B--2---:R2:W-:Y:S04]  /*0290*/  STG.E desc[UR6][R12.64], R25 ;  /* 0x000000190c007986 */ /* 0x0045e8000c101906 */
[----:B---3--:R3:W-:Y:S04]  /*02a0*/  STG.E desc[UR6][R16.64], R23 ;  /* 0x0000001710007986 */ /* 0x0087e8000c101906 */
[----:B------:R-:W4:Y:S01]  /*02b0*/  LDG.E R27, desc[UR6][R4.64+-0x8] ;  /* 0xfffff806041b7981 */ /* 0x000f22000c1e1900 */
[----:B0-----:R-:W-:-:S05]  /*02c0*/  IMAD.WIDE R10, R8, 0x4, R12 ;  /* 0x00000004080a7825 */ /* 0x001fca00078e020c */
[----:B-1----:R-:W5:Y:S01]  /*02d0*/  LDG.E R19, desc[UR6][R10.64] ;  /* 0x000000060a137981 */ /* 0x002f62000c1e1900 */
[----:B----4-:R-:W-:-:S04]  /*02e0*/  IMAD R27, R27, R8, RZ ;  /* 0x000000081b1b7224 */ /* 0x010fc800078e02ff */
[----:B------:R-:W-:-:S05]  /*02f0*/  IMAD.WIDE R14, R27, 0x4, R2 ;  /* 0x000000041b0e7825 */ /* 0x000fca00078e0202 */
[----:B------:R-:W4:Y:S04]  /*0300*/  LDG.E R21, desc[UR6][R14.64] ;  /* 0x000000060e157981 */ /* 0x000f28000c1e1900 */
[----:B----4-:R0:W-:Y:S04]  /*0310*/  STG.E desc[UR6][R10.64], R21 ;  /* 0x000000150a007986 */ /* 0x0101e8000c101906 */
[----:B-----5:R1:W-:Y:S04]  /*0320*/  STG.E desc[UR6][R14.64], R19 ;  /* 0x000000130e007986 */ /* 0x0203e8000c101906 */
[----:B------:R-:W4:Y:S01]  /*0330*/  LDG.E R27, desc[UR6][R4.64+-0x4] ;  /* 0xfffffc06041b7981 */ /* 0x000f22000c1e1900 */
[----:B--2---:R-:W-:-:S05]  /*0340*/  IMAD.WIDE R12, R8, 0x4, R10 ;  /* 0x00000004080c7825 */ /* 0x004fca00078e020a */
[----:B---3--:R-:W2:Y:S01]  /*0350*/  LDG.E R23, desc[UR6][R12.64] ;  /* 0x000000060c177981 */ /* 0x008ea2000c1e1900 */
[----:B----4-:R-:W-:-:S04]  /*0360*/  IMAD R27, R27, R8, RZ ;  /* 0x000000081b1b7224 */ /* 0x010fc800078e02ff */
[----:B------:R-:W-:-:S05]  /*0370*/  IMAD.WIDE R16, R27, 0x4, R2 ;  /* 0x000000041b107825 */ /* 0x000fca00078e0202 */
[----:B------:R-:W3:Y:S04]  /*0380*/  LDG.E R25, desc[UR6][R16.64] ;  /* 0x0000000610197981 */ /* 0x000ee8000c1e1900 */
[----:B---3--:R3:W-:Y:S04]  /*0390*/  STG.E desc[UR6][R12.64], R25 ;  /* 0x000000190c007986 */ /* 0x0087e8000c101906 */
[----:B--2---:R2:W-:Y:S04]  /*03a0*/  STG.E desc[UR6][R16.64], R23 ;  /* 0x0000001710007986 */ /* 0x0045e8000c101906 */
        /* <DEDUP_REMOVED lines=9> */
[----:B---3--:R-:W-:-:S05]  /*0440*/  IMAD.WIDE R12, R8, 0x4, R10 ;  /* 0x00000004080c7825 */ /* 0x008fca00078e020a */
[----:B--2---:R-:W2:Y:S01]  /*0450*/  LDG.E R23, desc[UR6][R12.64] ;  /* 0x000000060c177981 */ /* 0x004ea2000c1e1900 */
        /* <DEDUP_REMOVED lines=18> */
[----:B------:R-:W3:Y:S01]  /*0580*/  LDG.E R25, desc[UR6][R16.64] ;  /* 0x0000000610197981 */ /* 0x000ee2000c1e1900 */
[----:B------:R-:W-:-:S04]  /*0590*/  IADD3 R9, PT, PT, R9, 0x8, RZ ;  /* 0x0000000809097810 */ /* 0x000fc80007ffe0ff */
[----:B------:R-:W-:Y:S02]  /*05a0*/  ISETP.NE.AND P1, PT, R9, RZ, PT ;  /* 0x000000ff0900720c */ /* 0x000fe40003f25270 */
[----:B------:R-:W-:Y:S02]  /*05b0*/  IADD3 R4, P2, PT, R4, 0x20, RZ ;  /* 0x0000002004047810 */ /* 0x000fe40007f5e0ff */
[----:B------:R-:W-:Y:S02]  /*05c0*/  LEA R7, R8, R7, 0x3 ;  /* 0x0000000708077211 */ /* 0x000fe400078e18ff */
[----:B------:R-:W-:Y:S01]  /*05d0*/  IADD3.X R5, PT, PT, RZ, R5, RZ, P2, !PT ;  /* 0x00000005ff057210 */ /* 0x000fe200017fe4ff */
[----:B---3--:R1:W-:Y:S04]  /*05e0*/  STG.E desc[UR6][R12.64], R25 ;  /* 0x000000190c007986 */ /* 0x0083e8000c101906 */
[----:B--2---:R1:W-:Y:S02]  /*05f0*/  STG.E desc[UR6][R16.64], R23 ;  /* 0x0000001710007986 */ /* 0x0043e4000c101906 */
[----:B------:R-:W-:Y:S05]  /*0600*/  @P1 BRA `(.L_x_6) ;  /* 0xfffffff800e41947 */ /* 0x000fea000383ffff */
.L_x_5:
        /* <DEDUP_REMOVED lines=13> */
[----:B------:R-:W2:Y:S04]  /*06e0*/  LDG.E R17, desc[UR6][R8.64] ;  /* 0x0000000608117981 */ /* 0x000ea8000c1e1900 */
[----:B------:R-:W3:Y:S04]  /*06f0*/  LDG.E R19, desc[UR6][R10.64] ;  /* 0x000000060a137981 */ /* 0x000ee8000c1e1900 */
[----:B---3--:R0:W-:Y:S04]  /*0700*/  STG.E desc[UR6][R8.64], R19 ;  /* 0x0000001308007986 */ /* 0x0081e8000c101906 */
[----:B--2---:R1:W-:Y:S04]  /*0710*/  STG.E desc[UR6][R10.64], R17 ;  /* 0x000000110a007986 */ /* 0x0043e8000c101906 */
[----:B------:R-:W2:Y:S02]  /*0720*/  LDG.E R12, desc[UR6][R4.64+0x4] ;  /* 0x00000406040c7981 */ /* 0x000ea4000c1e1900 */
[----:B--2---:R-:W-:-:S02]  /*0730*/  IMAD R15, R12, R7, RZ ;  /* 0x000000070c0f7224 */ /* 0x004fc400078e02ff */
[----:B------:R-:W-:-:S04]  /*0740*/  IMAD.WIDE R12, R7, 0x4, R8 ;  /* 0x00000004070c7825 */ /* 0x000fc800078e0208 */
[----:B------:R-:W-:Y:S01]  /*0750*/  IMAD.WIDE R14, R15, 0x4, R2 ;  /* 0x000000040f0e7825 */ /* 0x000fe200078e0202 */
[----:B------:R-:W2:Y:S04]  /*0760*/  LDG.E R21, desc[UR6][R12.64] ;  /* 0x000000060c157981 */ /* 0x000ea8000c1e1900 */
[----:B------:R-:W3:Y:S04]  /*0770*/  LDG.E R23, desc[UR6][R14.64] ;  /* 0x000000060e177981 */ /* 0x000ee8000c1e1900 */
[----:B---3--:R3:W-:Y:S04]  /*0780*/  STG.E desc[UR6][R12.64], R23 ;  /* 0x000000170c007986 */ /* 0x0087e8000c101906 */
[----:B--2---:R2:W-:Y:S04]  /*0790*/  STG.E desc[UR6][R14.64], R21 ;  /* 0x000000150e007986 */ /* 0x0045e8000c101906 */
[----:B------:R-:W0:Y:S02]  /*07a0*/  LDG.E R18, desc[UR6][R4.64+0x8] ;  /* 0x0000080604127981 */ /* 0x000e24000c1e1900 */
[----:B0-----:R-:W-:-:S04]  /*07b0*/  IMAD R9, R18, R7, RZ ;  /* 0x0000000712097224 */ /* 0x001fc800078e02ff */
[----:B-1----:R-:W-:-:S04]  /*07c0*/  IMAD.WIDE R10, R9, 0x4, R2 ;  /* 0x00000004090a7825 */ /* 0x002fc800078e0202 */
[----:B------:R-:W-:Y:S01]  /*07d0*/  IMAD.WIDE R8, R7, 0x4, R12 ;  /* 0x0000000407087825 */ /* 0x000fe200078e020c */
[----:B------:R-:W4:Y:S04]  /*07e0*/  LDG.E R19, desc[UR6][R10.64] ;  /* 0x000000060a137981 */ /* 0x000f28000c1e1900 */
[----:B------:R-:W5:Y:S04]  /*07f0*/  LDG.E R17, desc[UR6][R8.64] ;  /* 0x0000000608117981 */ /* 0x000f68000c1e1900 */
[----:B----4-:R0:W-:Y:S04]  /*0800*/  STG.E desc[UR6][R8.64], R19 ;  /* 0x0000001308007986 */ /* 0x0101e8000c101906 */
[----:B-----5:R0:W-:Y:S04]  /*0810*/  STG.E desc[UR6][R10.64], R17 ;  /* 0x000000110a007986 */ /* 0x0201e8000c101906 */
[----:B------:R-:W3:Y:S02]  /*0820*/  LDG.E R18, desc[UR6][R4.64+0xc] ;  /* 0x00000c0604127981 */ /* 0x000ee4000c1e1900 */
[----:B---3--:R-:W-:-:S04]  /*0830*/  IMAD R13, R18, R7, RZ ;  /* 0x00000007120d7224 */ /* 0x008fc800078e02ff */
[----:B--2---:R-:W-:-:S04]  /*0840*/  IMAD.WIDE R14, R13, 0x4, R2 ;  /* 0x000000040d0e7825 */ /* 0x004fc800078e0202 */
[----:B------:R-:W-:Y:S01]  /*0850*/  IMAD.WIDE R12, R7, 0x4, R8 ;  /* 0x00000004070c7825 */ /* 0x000fe200078e0208 */
[----:B------:R-:W2:Y:S04]  /*0860*/  LDG.E R21, desc[UR6][R14.64] ;  /* 0x000000060e157981 */ /* 0x000ea8000c1e1900 */
[----:B------:R-:W3:Y:S01]  /*0870*/  LDG.E R7, desc[UR6][R12.64] ;  /* 0x000000060c077981 */ /* 0x000ee2000c1e1900 */
[----:B------:R-:W-:-:S03]  /*0880*/  IADD3 R6, PT, PT, R6, 0x4, RZ ;  /* 0x0000000406067810 */ /* 0x000fc60007ffe0ff */
[----:B--2---:R0:W-:Y:S04]  /*0890*/  STG.E desc[UR6][R12.64], R21 ;  /* 0x000000150c007986 */ /* 0x0041e8000c101906 */
[----:B---3--:R0:W-:Y:S02]  /*08a0*/  STG.E desc[UR6][R14.64], R7 ;  /* 0x000000070e007986 */ /* 0x0081e4000c101906 */
.L_x_7:
        /* <DEDUP_REMOVED lines=11> */
[----:B------:R-:W3:Y:S01]  /*0960*/  LDG.E R7, desc[UR6][R12.64] ;  /* 0x000000060c077981 */ /* 0x000ee2000c1e1900 */
[----:B--2---:R-:W-:-:S04]  /*0970*/  IMAD R5, R0, R15, RZ ;  /* 0x0000000f00057224 */ /* 0x004fc800078e02ff */
[----:B------:R-:W-:-:S05]  /*0980*/  IMAD.WIDE R4, R5, 0x4, R2 ;  /* 0x0000000405047825 */ /* 0x000fca00078e0202 */
[----:B------:R-:W2:Y:S04]  /*0990*/  LDG.E R17, desc[UR6][R4.64] ;  /* 0x0000000604117981 */ /* 0x000ea8000c1e1900 */
[----:B--2---:R1:W-:Y:S04]  /*09a0*/  STG.E desc[UR6][R12.64], R17 ;  /* 0x000000110c007986 */ /* 0x0043e8000c101906 */
[----:B---3--:R1:W-:Y:S04]  /*09b0*/  STG.E desc[UR6][R4.64], R7 ;  /* 0x0000000704007986 */ /* 0x0083e8000c101906 */
[----:B------:R-:W2:Y:S02]  /*09c0*/  LDG.E R0, desc[UR6][R10.64+0x4] ;  /* 0x000004060a007981 */ /* 0x000ea4000c1e1900 */
[----:B--2---:R-:W-:-:S02]  /*09d0*/  IMAD R9, R0, R15, RZ ;  /* 0x0000000f00097224 */ /* 0x004fc400078e02ff */
[----:B------:R-:W-:-:S04]  /*09e0*/  IMAD.WIDE R14, R15, 0x4, R12 ;  /* 0x000000040f0e7825 */ /* 0x000fc800078e020c */
[----:B------:R-:W-:Y:S01]  /*09f0*/  IMAD.WIDE R8, R9, 0x4, R2 ;  /* 0x0000000409087825 */ /* 0x000fe200078e0202 */
[----:B------:R-:W2:Y:S04]  /*0a00*/  LDG.E R19, desc[UR6][R14.64] ;  /* 0x000000060e137981 */ /* 0x000ea8000c1e1900 */
[----:B------:R-:W3:Y:S01]  /*0a10*/  LDG.E R21, desc[UR6][R8.64] ;  /* 0x0000000608157981 */ /* 0x000ee2000c1e1900 */
[----:B------:R-:W-:-:S03]  /*0a20*/  IADD3 R6, PT, PT, R6, 0x2, RZ ;  /* 0x0000000206067810 */ /* 0x000fc60007ffe0ff */
[----:B---3--:R1:W-:Y:S04]  /*0a30*/  STG.E desc[UR6][R14.64], R21 ;  /* 0x000000150e007986 */ /* 0x0083e8000c101906 */
[----:B--2---:R1:W-:Y:S02]  /*0a40*/  STG.E desc[UR6][R8.64], R19 ;  /* 0x0000001308007986 */ /* 0x0043e4000c101906 */
.L_x_8:
[----:B------:R-:W-:Y:S05]  /*0a50*/  @P1 EXIT ;  /* 0x000000000000194d */ /* 0x000fea0003800000 */
[----:B-1----:R-:W1:Y:S01]  /*0a60*/  LDC.64 R4, c[0x0][0x398] ;  /* 0x0000e600ff047b82 */ /* 0x002e620000000a00 */
[----:B------:R-:W0:Y:S01]  /*0a70*/  LDCU UR4, c[0x0][0x390] ;  /* 0x00007200ff0477ac */ /* 0x000e220008000800 */
[----:B-1----:R-:W-:-:S06]  /*0a80*/  IMAD.WIDE.U32 R4, R6, 0x4, R4 ;  /* 0x0000000406047825 */ /* 0x002fcc00078e0004 */
[----:B------:R-:W2:Y:S01]  /*0a90*/  LDG.E R4, desc[UR6][R4.64] ;  /* 0x0000000604047981 */ /* 0x000ea2000c1e1900 */
[----:B0-----:R-:W-:Y:S02]  /*0aa0*/  IMAD R9, R6, UR4, RZ ;  /* 0x0000000406097c24 */ /* 0x001fe4000f8e02ff */
[----:B--2---:R-:W-:-:S04]  /*0ab0*/  IMAD R7, R4, UR4, RZ ;  /* 0x0000000404077c24 */ /* 0x004fc8000f8e02ff */
[----:B------:R-:W-:-:S04]  /*0ac0*/  IMAD.WIDE R6, R7, 0x4, R2 ;  /* 0x0000000407067825 */ /* 0x000fc800078e0202 */
[----:B------:R-:W-:Y:S01]  /*0ad0*/  IMAD.WIDE R2, R9, 0x4, R2 ;  /* 0x0000000409027825 */ /* 0x000fe200078e0202 */
[----:B------:R-:W2:Y:S04]  /*0ae0*/  LDG.E R11, desc[UR6][R6.64] ;  /* 0x00000006060b7981 */ /* 0x000ea8000c1e1900 */
[----:B------:R-:W3:Y:S04]  /*0af0*/  LDG.E R9, desc[UR6][R2.64] ;  /* 0x0000000602097981 */ /* 0x000ee8000c1e1900 */
[----:B--2---:R-:W-:Y:S04]  /*0b00*/  STG.E desc[UR6][R2.64], R11 ;  /* 0x0000000b02007986 */ /* 0x004fe8000c101906 */
[----:B---3--:R-:W-:Y:S01]  /*0b10*/  STG.E desc[UR6][R6.64], R9 ;  /* 0x0000000906007986 */ /* 0x008fe2000c101906 */
[----:B------:R-:W-:Y:S05]  /*0b20*/  EXIT ;  /* 0x000000000000794d */ /* 0x000fea0003800000 */
.L_x_9:
        /* <DEDUP_REMOVED lines=13> */
.L_x_11:


//--------------------- .nv.shared.reserved.0     --------------------------
	.section	.nv.shared.reserved.0,"aw",@nobits
	.weak		__nv_reservedSMEM_offset_0_alias
	.size		__nv_reservedSMEM_offset_0_alias, 0, 64
	.other		__nv_reservedSMEM_offset_0_alias,@"STO_CUDA_RESERVED_SHARED STV_DEFAULT"
__nv_reservedSMEM_offset_0_alias:
	.zero		0
	.zero		64


//--------------------- .nv.constant0.batch_dswap --------------------------
	.section	.nv.constant0.batch_dswap,"a",@progbits
	.sectionflags	@""
	.align	4
.nv.constant0.batch_dswap:
	.zero		928


//--------------------- .nv.constant0.batch_sswap --------------------------
	.section	.nv.constant0.batch_sswap,"a",@progbits
	.sectionflags	@""
	.align	4
.nv.constant0.batch_sswap:
	.zero		928


//--------------------- SYMBOLS --------------------------

	.type		.nv.reservedSmem.offset0,@object
	.size		.nv.reservedSmem.offset0,0x4
